	.headerflags	@"EF_CUDA_TEXMODE_UNIFIED EF_CUDA_64BIT_ADDRESS EF_CUDA_ACCELERATORS EF_CUDA_SM90 EF_CUDA_VIRTUAL_SM(EF_CUDA_SM90)"
	.elftype	@"ET_EXEC"


//--------------------- .nv.info                  --------------------------
	.section	.nv.info,"",@"SHT_CUDA_INFO"
	.align	4


	//----- nvinfo : EIATTR_REGCOUNT
	.align		4
        /*0000*/ 	.byte	0x04, 0x2f
        /*0002*/ 	.short	(.L_1 - .L_0)
	.align		4
.L_0:
        /*0004*/ 	.word	index@(triton_poi_fused_native_layer_norm_relu_threshold_backward_1)
        /*0008*/ 	.word	0x00000018


	//----- nvinfo : EIATTR_MIN_STACK_SIZE
	.align		4
.L_1:
        /*000c*/ 	.byte	0x04, 0x12
        /*000e*/ 	.short	(.L_3 - .L_2)
	.align		4
.L_2:
        /*0010*/ 	.word	index@(triton_poi_fused_native_layer_norm_relu_threshold_backward_1)
        /*0014*/ 	.word	0x00000000


	//----- nvinfo : EIATTR_FRAME_SIZE
	.align		4
.L_3:
        /*0018*/ 	.byte	0x04, 0x11
        /*001a*/ 	.short	(.L_5 - .L_4)
	.align		4
.L_4:
        /*001c*/ 	.word	index@(triton_poi_fused_native_layer_norm_relu_threshold_backward_1)
        /*0020*/ 	.word	0x00000000


	//----- nvinfo : EIATTR_MIN_STACK_SIZE
	.align		4
.L_5:
        /*0024*/ 	.byte	0x04, 0x12
        /*0026*/ 	.short	(.L_7 - .L_6)
	.align		4
.L_6:
        /*0028*/ 	.word	index@(triton_poi_fused_native_layer_norm_relu_threshold_backward_1)
        /*002c*/ 	.word	0x00000000
.L_7:


//--------------------- .nv.info.triton_poi_fused_native_layer_norm_relu_threshold_backward_1 --------------------------
	.section	.nv.info.triton_poi_fused_native_layer_norm_relu_threshold_backward_1,"",@"SHT_CUDA_INFO"
	.sectionflags	@""
	.align	4


	//----- nvinfo : EIATTR_CUDA_API_VERSION
	.align		4
        /*0000*/ 	.byte	0x04, 0x37
        /*0002*/ 	.short	(.L_9 - .L_8)
.L_8:
        /*0004*/ 	.word	0x0000007c


	//----- nvinfo : EIATTR_KPARAM_INFO
	.align		4
.L_9:
        /*0008*/ 	.byte	0x04, 0x17
        /*000a*/ 	.short	(.L_11 - .L_10)
.L_10:
        /*000c*/ 	.word	0x00000000
        /*0010*/ 	.short	0x0007
        /*0012*/ 	.short	0x0038
        /*0014*/ 	.byte	0x00, 0xf0, 0x11, 0x00


	//----- nvinfo : EIATTR_KPARAM_INFO
	.align		4
.L_11:
        /*0018*/ 	.byte	0x04, 0x17
        /*001a*/ 	.short	(.L_13 - .L_12)
.L_12:
        /*001c*/ 	.word	0x00000000
        /*0020*/ 	.short	0x0006
        /*0022*/ 	.short	0x0030
        /*0024*/ 	.byte	0x00, 0xf4, 0x21, 0x00


	//----- nvinfo : EIATTR_KPARAM_INFO
	.align		4
.L_13:
        /*0028*/ 	.byte	0x04, 0x17
        /*002a*/ 	.short	(.L_15 - .L_14)
.L_14:
        /*002c*/ 	.word	0x00000000
        /*0030*/ 	.short	0x0005
        /*0032*/ 	.short	0x0028
        /*0034*/ 	.byte	0x00, 0xf4, 0x21, 0x00


	//----- nvinfo : EIATTR_KPARAM_INFO
	.align		4
.L_15:
        /*0038*/ 	.byte	0x04, 0x17
        /*003a*/ 	.short	(.L_17 - .L_16)
.L_16:
        /*003c*/ 	.word	0x00000000
        /*0040*/ 	.short	0x0004
        /*0042*/ 	.short	0x0020
        /*0044*/ 	.byte	0x00, 0xf4, 0x21, 0x00


	//----- nvinfo : EIATTR_KPARAM_INFO
	.align		4
.L_17:
        /*0048*/ 	.byte	0x04, 0x17
        /*004a*/ 	.short	(.L_19 - .L_18)
.L_18:
        /*004c*/ 	.word	0x00000000
        /*0050*/ 	.short	0x0003
        /*0052*/ 	.short	0x0018
        /*0054*/ 	.byte	0x00, 0xf4, 0x21, 0x00


	//----- nvinfo : EIATTR_KPARAM_INFO
	.align		4
.L_19:
        /*0058*/ 	.byte	0x04, 0x17
        /*005a*/ 	.short	(.L_21 - .L_20)
.L_20:
        /*005c*/ 	.word	0x00000000
        /*0060*/ 	.short	0x0002
        /*0062*/ 	.short	0x0010
        /*0064*/ 	.byte	0x00, 0xf4, 0x21, 0x00


	//----- nvinfo : EIATTR_KPARAM_INFO
	.align		4
.L_21:
        /*0068*/ 	.byte	0x04, 0x17
        /*006a*/ 	.short	(.L_23 - .L_22)
.L_22:
        /*006c*/ 	.word	0x00000000
        /*0070*/ 	.short	0x0001
        /*0072*/ 	.short	0x0008
        /*0074*/ 	.byte	0x00, 0xf4, 0x21, 0x00


	//----- nvinfo : EIATTR_KPARAM_INFO
	.align		4
.L_23:
        /*0078*/ 	.byte	0x04, 0x17
        /*007a*/ 	.short	(.L_25 - .L_24)
.L_24:
        /*007c*/ 	.word	0x00000000
        /*0080*/ 	.short	0x0000
        /*0082*/ 	.short	0x0000
        /*0084*/ 	.byte	0x00, 0xf4, 0x21, 0x00


	//----- nvinfo : EIATTR_SPARSE_MMA_MASK
	.align		4
.L_25:
        /*0088*/ 	.byte	0x03, 0x50
        /*008a*/ 	.short	0x0000


	//----- nvinfo : EIATTR_MAXREG_COUNT
	.align		4
        /*008c*/ 	.byte	0x03, 0x1b
        /*008e*/ 	.short	0x00ff


	//----- nvinfo : EIATTR_EXIT_INSTR_OFFSETS
	.align		4
        /*0090*/ 	.byte	0x04, 0x1c
        /*0092*/ 	.short	(.L_27 - .L_26)


	//   ....[0]....
.L_26:
        /*0094*/ 	.word	0x00000380


	//   ....[1]....
        /*0098*/ 	.word	0x000003a0


	//----- nvinfo : EIATTR_REQNTID
	.align		4
.L_27:
        /*009c*/ 	.byte	0x04, 0x10
        /*009e*/ 	.short	(.L_29 - .L_28)
.L_28:
        /*00a0*/ 	.word	0x00000080
        /*00a4*/ 	.word	0x00000001
        /*00a8*/ 	.word	0x00000001


	//----- nvinfo : EIATTR_CBANK_PARAM_SIZE
	.align		4
.L_29:
        /*00ac*/ 	.byte	0x03, 0x19
        /*00ae*/ 	.short	0x003c


	//----- nvinfo : EIATTR_PARAM_CBANK
	.align		4
        /*00b0*/ 	.byte	0x04, 0x0a
        /*00b2*/ 	.short	(.L_31 - .L_30)
	.align		4
.L_30:
        /*00b4*/ 	.word	index@(.nv.constant0.triton_poi_fused_native_layer_norm_relu_threshold_backward_1)
        /*00b8*/ 	.short	0x0210
        /*00ba*/ 	.short	0x003c


	//----- nvinfo : EIATTR_SW_WAR
	.align		4
.L_31:
        /*00bc*/ 	.byte	0x04, 0x36
        /*00be*/ 	.short	(.L_33 - .L_32)
.L_32:
        /*00c0*/ 	.word	0x00000008
.L_33:


//--------------------- .nv.callgraph             --------------------------
	.section	.nv.callgraph,"",@"SHT_CUDA_CALLGRAPH"
	.align	4
	.sectionentsize	8
	.align		4
        /*0000*/ 	.word	0x00000000
	.align		4
        /*0004*/ 	.word	0xffffffff
	.align		4
        /*0008*/ 	.word	0x00000000
	.align		4
        /*000c*/ 	.word	0xfffffffe
	.align		4
        /*0010*/ 	.word	0x00000000
	.align		4
        /*0014*/ 	.word	0xfffffffd
	.align		4
        /*0018*/ 	.word	0x00000000
	.align		4
        /*001c*/ 	.word	0xfffffffc


//--------------------- .text.triton_poi_fused_native_layer_norm_relu_threshold_backward_1 --------------------------
	.section	.text.triton_poi_fused_native_layer_norm_relu_threshold_backward_1,"ax",@progbits
	.align	128
        .global         triton_poi_fused_native_layer_norm_relu_threshold_backward_1
        .type           triton_poi_fused_native_layer_norm_relu_threshold_backward_1,@function
        .size           triton_poi_fused_native_layer_norm_relu_threshold_backward_1,(.L_x_1 - triton_poi_fused_native_layer_norm_relu_threshold_backward_1)
        .other          triton_poi_fused_native_layer_norm_relu_threshold_backward_1,@"STO_CUDA_ENTRY STV_DEFAULT"
triton_poi_fused_native_layer_norm_relu_threshold_backward_1:
.text.triton_poi_fused_native_layer_norm_relu_threshold_backward_1:
[----:B------:R-:W0:Y:S01]  /*0000*/  LDC R1, c[0x0][0x28] ;  /* 0x00000a00ff017b82 */ /* 0x000e220000000800 */
[----:B------:R-:W1:Y:S07]  /*0010*/  S2R R0, SR_TID.X ;  /* 0x0000000000007919 */ /* 0x000e6e0000002100 */
[----:B------:R-:W2:Y:S01]  /*0020*/  LDC.64 R2, c[0x0][0x218] ;  /* 0x00008600ff027b82 */ /* 0x000ea20000000a00 */
[----:B------:R-:W-:Y:S01]  /*0030*/  ULDC.64 UR4, c[0x0][0x208] ;  /* 0x0000820000047ab9 */ /* 0x000fe20000000a00 */
[----:B------:R-:W3:Y:S06]  /*0040*/  S2R R5, SR_CTAID.X ;  /* 0x0000000000057919 */ /* 0x000eec0000002500 */
[----:B------:R-:W4:Y:S08]  /*0050*/  LDC.64 R12, c[0x0][0x210] ;  /* 0x00008400ff0c7b82 */ /* 0x000f300000000a00 */
[----:B------:R-:W5:Y:S08]  /*0060*/  LDC.64 R10, c[0x0][0x220] ;  /* 0x00008800ff0a7b82 */ /* 0x000f700000000a00 */
[----:B------:R-:W5:Y:S08]  /*0070*/  LDC.64 R8, c[0x0][0x228] ;  /* 0x00008a00ff087b82 */ /* 0x000f700000000a00 */
[----:B------:R-:W5:Y:S01]  /*0080*/  LDC.64 R6, c[0x0][0x230] ;  /* 0x00008c00ff067b82 */ /* 0x000f620000000a00 */
[----:B-1----:R-:W-:Y:S01]  /*0090*/  IMAD.SHL.U32 R0, R0, 0x2, RZ ;  /* 0x0000000200007824 */ /* 0x002fe200078e00ff */
[----:B------:R-:W-:Y:S01]  /*00a0*/  CS2R R20, SRZ ;  /* 0x0000000000147805 */ /* 0x000fe2000001ff00 */
[----:B------:R-:W-:-:S03]  /*00b0*/  ULDC.64 UR6, c[0x0][0x240] ;  /* 0x0000900000067ab9 */ /* 0x000fc60000000a00 */
[----:B------:R-:W-:-:S05]  /*00c0*/  LOP3.LUT R0, R0, 0xfe, RZ, 0xc0, !PT ;  /* 0x000000fe00007812 */ /* 0x000fca00078ec0ff */
[----:B---3--:R-:W-:-:S04]  /*00d0*/  IMAD R0, R5, 0x100, R0 ;  /* 0x0000010005007824 */ /* 0x008fc800078e0200 */
[C---:B----4-:R-:W-:Y:S01]  /*00e0*/  IMAD.WIDE R12, R0.reuse, 0x4, R12 ;  /* 0x00000004000c7825 */ /* 0x050fe200078e020c */
[----:B------:R-:W-:Y:S02]  /*00f0*/  SHF.R.S32.HI R5, RZ, 0x1f, R0 ;  /* 0x0000001fff057819 */ /* 0x000fe40000011400 */
[----:B------:R-:W-:Y:S02]  /*0100*/  ISETP.GE.AND P0, PT, R0, 0x100, PT ;  /* 0x000001000000780c */ /* 0x000fe40003f06270 */
[----:B------:R-:W-:Y:S02]  /*0110*/  LEA.HI R14, R5, R0, RZ, 0x2 ;  /* 0x00000000050e7211 */ /* 0x000fe400078f10ff */
[----:B------:R-:W-:Y:S02]  /*0120*/  CS2R R4, SRZ ;  /* 0x0000000000047805 */ /* 0x000fe4000001ff00 */
[----:B------:R-:W-:Y:S02]  /*0130*/  SHF.R.S32.HI R17, RZ, 0x2, R14 ;  /* 0x00000002ff117819 */ /* 0x000fe4000001140e */
[----:B------:R-:W-:-:S03]  /*0140*/  LOP3.LUT R19, R14, 0xfffffffc, RZ, 0xc0, !PT ;  /* 0xfffffffc0e137812 */ /* 0x000fc600078ec0ff */
[----:B--2---:R-:W-:Y:S01]  /*0150*/  IMAD.WIDE R14, R17, 0x4, R2 ;  /* 0x00000004110e7825 */ /* 0x004fe200078e0202 */
[----:B------:R-:W-:-:S03]  /*0160*/  CS2R R2, SRZ ;  /* 0x0000000000027805 */ /* 0x000fc6000001ff00 */
[----:B------:R-:W-:Y:S01]  /*0170*/  IMAD.IADD R19, R0, 0x1, -R19 ;  /* 0x0000000100137824 */ /* 0x000fe200078e0a13 */
[----:B------:R-:W2:Y:S01]  /*0180*/  @!P0 LDG.E.EL R5, desc[UR4][R14.64] ;  /* 0x000000040e058981 */ /* 0x000ea2000c2e1900 */
[----:B-----5:R-:W-:-:S03]  /*0190*/  IMAD.WIDE R10, R17, 0x4, R10 ;  /* 0x00000004110a7825 */ /* 0x020fc600078e020a */
[----:B------:R-:W3:Y:S01]  /*01a0*/  @!P0 LDG.E.EL R4, desc[UR4][R14.64] ;  /* 0x000000040e048981 */ /* 0x000ee2000c2e1900 */
[C---:B0-----:R-:W-:Y:S01]  /*01b0*/  IMAD.WIDE R16, R19.reuse, 0x4, R8 ;  /* 0x0000000413107825 */ /* 0x041fe200078e0208 */
[----:B------:R-:W-:Y:S02]  /*01c0*/  CS2R R8, SRZ ;  /* 0x0000000000087805 */ /* 0x000fe4000001ff00 */
[----:B------:R0:W2:Y:S01]  /*01d0*/  @!P0 LDG.E.64 R2, desc[UR4][R12.64] ;  /* 0x000000040c028981 */ /* 0x0000a2000c1e1b00 */
[----:B------:R-:W-:Y:S01]  /*01e0*/  IMAD.WIDE R18, R19, 0x4, R6 ;  /* 0x0000000413127825 */ /* 0x000fe200078e0206 */
[----:B------:R-:W-:Y:S02]  /*01f0*/  CS2R R6, SRZ ;  /* 0x0000000000067805 */ /* 0x000fe4000001ff00 */
[----:B------:R-:W4:Y:S04]  /*0200*/  @!P0 LDG.E.EL R20, desc[UR4][R10.64] ;  /* 0x000000040a148981 */ /* 0x000f28000c2e1900 */
[----:B------:R-:W5:Y:S01]  /*0210*/  @!P0 LDG.E.EL R21, desc[UR4][R10.64] ;  /* 0x000000040a158981 */ /* 0x000f62000c2e1900 */
[----:B0-----:R-:W0:Y:S03]  /*0220*/  LDC.64 R12, c[0x0][0x238] ;  /* 0x00008e00ff0c7b82 */ /* 0x001e260000000a00 */
[----:B------:R-:W5:Y:S04]  /*0230*/  @!P0 LDG.E.EL.64 R6, desc[UR4][R16.64] ;  /* 0x0000000410068981 */ /* 0x000f68000c2e1b00 */
[----:B------:R-:W5:Y:S01]  /*0240*/  @!P0 LDG.E.EL.64 R8, desc[UR4][R18.64] ;  /* 0x0000000412088981 */ /* 0x000f62000c2e1b00 */
[----:B0-----:R-:W-:-:S04]  /*0250*/  IMAD.WIDE R12, R0, 0x4, R12 ;  /* 0x00000004000c7825 */ /* 0x001fc800078e020c */
[----:B--2---:R-:W-:Y:S01]  /*0260*/  FADD R5, -R5, R2 ;  /* 0x0000000205057221 */ /* 0x004fe20000000100 */
[----:B---3--:R-:W-:-:S03]  /*0270*/  FADD R4, -R4, R3 ;  /* 0x0000000304047221 */ /* 0x008fc60000000100 */
[----:B----4-:R-:W-:Y:S01]  /*0280*/  FMUL R5, R5, R20 ;  /* 0x0000001405057220 */ /* 0x010fe20000400000 */
[----:B-----5:R-:W-:-:S03]  /*0290*/  FMUL R4, R4, R21 ;  /* 0x0000001504047220 */ /* 0x020fc60000400000 */
[----:B------:R-:W-:Y:S01]  /*02a0*/  FFMA R5, R5, R6, R8 ;  /* 0x0000000605057223 */ /* 0x000fe20000000008 */
[----:B------:R-:W-:-:S04]  /*02b0*/  FFMA R4, R4, R7, R9 ;  /* 0x0000000704047223 */ /* 0x000fc80000000009 */
[C---:B------:R-:W-:Y:S02]  /*02c0*/  FSETP.GEU.AND P2, PT, R5.reuse, RZ, PT ;  /* 0x000000ff0500720b */ /* 0x040fe40003f4e000 */
[C---:B------:R-:W-:Y:S02]  /*02d0*/  FSETP.GEU.AND P1, PT, R4.reuse, RZ, PT ;  /* 0x000000ff0400720b */ /* 0x040fe40003f2e000 */
[----:B------:R-:W-:Y:S02]  /*02e0*/  FSEL R6, R5, RZ, P2 ;  /* 0x000000ff05067208 */ /* 0x000fe40001000000 */
[----:B------:R-:W-:Y:S02]  /*02f0*/  FSEL R7, R4, RZ, P1 ;  /* 0x000000ff04077208 */ /* 0x000fe40000800000 */
[----:B------:R-:W-:Y:S02]  /*0300*/  FSETP.GTU.AND P3, PT, R6, RZ, PT ;  /* 0x000000ff0600720b */ /* 0x000fe40003f6c000 */
[----:B------:R-:W-:-:S02]  /*0310*/  FSETP.GTU.AND P2, PT, R7, RZ, PT ;  /* 0x000000ff0700720b */ /* 0x000fc40003f4c000 */
[----:B------:R-:W-:Y:S02]  /*0320*/  IADD3 R2, P1, R0, UR6, RZ ;  /* 0x0000000600027c10 */ /* 0x000fe4000ff3e0ff */
[----:B------:R-:W-:Y:S02]  /*0330*/  SEL R4, RZ, 0x1, P3 ;  /* 0x00000001ff047807 */ /* 0x000fe40001800000 */
[----:B------:R-:W-:Y:S01]  /*0340*/  SEL R5, RZ, 0x100, P2 ;  /* 0x00000100ff057807 */ /* 0x000fe20001000000 */
[----:B------:R0:W-:Y:S01]  /*0350*/  @!P0 STG.E.64 desc[UR4][R12.64], R6 ;  /* 0x000000060c008986 */ /* 0x0001e2000c101b04 */
[----:B------:R-:W-:-:S03]  /*0360*/  LEA.HI.X.SX32 R3, R0, UR7, 0x1, P1 ;  /* 0x0000000700037c11 */ /* 0x000fc600088f0eff */
[----:B------:R-:W-:Y:S01]  /*0370*/  IMAD.IADD R5, R4, 0x1, R5 ;  /* 0x0000000104057824 */ /* 0x000fe200078e0205 */
[----:B0-----:R-:W-:Y:S06]  /*0380*/  @P0 EXIT ;  /* 0x000000000000094d */ /* 0x001fec0003800000 */
[----:B------:R-:W-:Y:S01]  /*0390*/  STG.E.U16 desc[UR4][R2.64], R5 ;  /* 0x0000000502007986 */ /* 0x000fe2000c101504 */
[----:B------:R-:W-:Y:S05]  /*03a0*/  EXIT ;  /* 0x000000000000794d */ /* 0x000fea0003800000 */
.L_x_0:
[----:B------:R-:W-:-:S00]  /*03b0*/  BRA `(.L_x_0) ;  /* 0xfffffffc00fc7947 */ /* 0x000fc0000383ffff */
[----:B------:R-:W-:-:S00]  /*03c0*/  NOP ;  /* 0x0000000000007918 */ /* 0x000fc00000000000 */
        /* <DEDUP_REMOVED lines=11> */
.L_x_1:


//--------------------- .nv.constant0.triton_poi_fused_native_layer_norm_relu_threshold_backward_1 --------------------------
	.section	.nv.constant0.triton_poi_fused_native_layer_norm_relu_threshold_backward_1,"a",@progbits
	.sectionflags	@""
	.align	4
.nv.constant0.triton_poi_fused_native_layer_norm_relu_threshold_backward_1:
	.zero		588
